//
// Generated by NVIDIA NVVM Compiler
//
// Compiler Build ID: CL-36424714
// Cuda compilation tools, release 13.0, V13.0.88
// Based on NVVM 20.0.0
//

.version 9.0
.target sm_100
.address_size 64

	// .globl	_Z9my_kernelPf

.visible .entry _Z9my_kernelPf(
	.param .u64 .ptr .align 1 _Z9my_kernelPf_param_0
)
{
	.reg .b32 	%f<3>;
	.reg .b64 	%rd<3>;

	ld.param.u64 	%rd1, [_Z9my_kernelPf_param_0];
	cvta.to.global.u64 	%rd2, %rd1;
	ld.global.f32 	%f1, [%rd2];
	max.f32 	%f2, %f1, 0f4048F5C3;
	st.global.f32 	[%rd2], %f2;
	ret;

}


// ===== COMPILED SASS (sm_100) =====

	.target	sm_100

	.elftype	@"ET_EXEC"


//--------------------- .note.nv.tkinfo           --------------------------
	.section	.note.nv.tkinfo,"",@"SHT_NOTE"
	.sectionflags	@"SHF_NOTE_NV_TKINFO"
	.tkinfo
        /*0018*/ 	.word	0x00000002
        /*0030*/ 	.string	""
        /*0030*/ 	.string	"ptxas"
        /*0030*/ 	.string	"Cuda compilation tools, release 13.0, V13.0.88"
        /*0030*/ 	.string	"Build cuda_13.0.r13.0/compiler.36424714_0"
        /*0030*/ 	.string	"-arch sm_100 -m 64 "



//--------------------- .note.nv.cuinfo           --------------------------
	.section	.note.nv.cuinfo,"",@"SHT_NOTE"
	.sectionflags	@"SHF_NOTE_NV_CUINFO"
        /*0018*/ 	.short	0x0002
        /*001a*/ 	.short	0x0064
        /*001c*/ 	.short	0x0082
	.zero		2


//--------------------- .nv.info                  --------------------------
	.section	.nv.info,"",@"SHT_CUDA_INFO"
	.align	4


	//----- nvinfo : EIATTR_REGCOUNT
	.align		4
        /*0000*/ 	.byte	0x04, 0x2f
        /*0002*/ 	.short	(.L_1 - .L_0)
	.align		4
.L_0:
        /*0004*/ 	.word	index@(_Z9my_kernelPf)
        /*0008*/ 	.word	0x00000008


	//----- nvinfo : EIATTR_FRAME_SIZE
	.align		4
.L_1:
        /*000c*/ 	.byte	0x04, 0x11
        /*000e*/ 	.short	(.L_3 - .L_2)
	.align		4
.L_2:
        /*0010*/ 	.word	index@(_Z9my_kernelPf)
        /*0014*/ 	.word	0x00000000


	//----- nvinfo : EIATTR_MIN_STACK_SIZE
	.align		4
.L_3:
        /*0018*/ 	.byte	0x04, 0x12
        /*001a*/ 	.short	(.L_5 - .L_4)
	.align		4
.L_4:
        /*001c*/ 	.word	index@(_Z9my_kernelPf)
        /*0020*/ 	.word	0x00000000
.L_5:


//--------------------- .nv.compat                --------------------------
	.section	.nv.compat,"",@"SHT_CUDA_COMPAT_INFO"
	.align	4
        /*0000*/ 	.byte	0x02, 0x09, 0x00, 0x00, 0x02, 0x02, 0x01, 0x00, 0x02, 0x05, 0x05, 0x00, 0x03, 0x07, 0x01, 0x01
        /*0010*/ 	.byte	0x02, 0x03, 0x00, 0x00, 0x02, 0x06, 0x01, 0x00, 0x04, 0x0b, 0x08, 0x00, 0x09, 0x00, 0x00, 0x00
        /*0020*/ 	.byte	0x00, 0x00, 0x00, 0x00


//--------------------- .nv.info._Z9my_kernelPf   --------------------------
	.section	.nv.info._Z9my_kernelPf,"",@"SHT_CUDA_INFO"
	.sectionflags	@""
	.align	4


	//----- nvinfo : EIATTR_CUDA_API_VERSION
	.align		4
        /*0000*/ 	.byte	0x04, 0x37
        /*0002*/ 	.short	(.L_7 - .L_6)
.L_6:
        /*0004*/ 	.word	0x00000082


	//----- nvinfo : EIATTR_KPARAM_INFO
	.align		4
.L_7:
        /*0008*/ 	.byte	0x04, 0x17
        /*000a*/ 	.short	(.L_9 - .L_8)
.L_8:
        /*000c*/ 	.word	0x00000000
        /*0010*/ 	.short	0x0000
        /*0012*/ 	.short	0x0000
        /*0014*/ 	.byte	0x00, 0xf5, 0x21, 0x00


	//----- nvinfo : EIATTR_SPARSE_MMA_MASK
	.align		4
.L_9:
        /*0018*/ 	.byte	0x03, 0x50
        /*001a*/ 	.short	0x0000


	//----- nvinfo : EIATTR_MAXREG_COUNT
	.align		4
        /*001c*/ 	.byte	0x03, 0x1b
        /*001e*/ 	.short	0x00ff


	//----- nvinfo : EIATTR_MERCURY_ISA_VERSION
	.align		4
        /*0020*/ 	.byte	0x03, 0x5f
        /*0022*/ 	.short	0x0101


	//----- nvinfo : EIATTR_VRC_CTA_INIT_COUNT
	.align		4
        /*0024*/ 	.byte	0x02, 0x4a
	.zero		1
	.zero		1


	//----- nvinfo : EIATTR_EXIT_INSTR_OFFSETS
	.align		4
        /*0028*/ 	.byte	0x04, 0x1c
        /*002a*/ 	.short	(.L_11 - .L_10)


	//   ....[0]....
.L_10:
        /*002c*/ 	.word	0x00000060


	//----- nvinfo : EIATTR_CBANK_PARAM_SIZE
	.align		4
.L_11:
        /*0030*/ 	.byte	0x03, 0x19
        /*0032*/ 	.short	0x0008


	//----- nvinfo : EIATTR_PARAM_CBANK
	.align		4
        /*0034*/ 	.byte	0x04, 0x0a
        /*0036*/ 	.short	(.L_13 - .L_12)
	.align		4
.L_12:
        /*0038*/ 	.word	index@(.nv.constant0._Z9my_kernelPf)
        /*003c*/ 	.short	0x0380
        /*003e*/ 	.short	0x0008


	//----- nvinfo : EIATTR_SW_WAR
	.align		4
.L_13:
        /*0040*/ 	.byte	0x04, 0x36
        /*0042*/ 	.short	(.L_15 - .L_14)
.L_14:
        /*0044*/ 	.word	0x00000008
.L_15:


//--------------------- .nv.callgraph             --------------------------
	.section	.nv.callgraph,"",@"SHT_CUDA_CALLGRAPH"
	.align	4
	.sectionentsize	8
	.align		4
        /*0000*/ 	.word	0x00000000
	.align		4
        /*0004*/ 	.word	0xffffffff
	.align		4
        /*0008*/ 	.word	0x00000000
	.align		4
        /*000c*/ 	.word	0xfffffffe
	.align		4
        /*0010*/ 	.word	0x00000000
	.align		4
        /*0014*/ 	.word	0xfffffffd
	.align		4
        /*0018*/ 	.word	0x00000000
	.align		4
        /*001c*/ 	.word	0xfffffffc


//--------------------- .text._Z9my_kernelPf      --------------------------
	.section	.text._Z9my_kernelPf,"ax",@progbits
	.align	128
        .global         _Z9my_kernelPf
        .type           _Z9my_kernelPf,@function
        .size           _Z9my_kernelPf,(.L_x_1 - _Z9my_kernelPf)
        .other          _Z9my_kernelPf,@"STO_CUDA_ENTRY STV_DEFAULT"
_Z9my_kernelPf:
.text._Z9my_kernelPf:
[----:B------:R-:W-:Y:S08]  /*0000*/  LDC R1, c[0x0][0x37c] ;  /* 0x0000df00ff017b82 */ /* 0x000ff00000000800 */
[----:B------:R-:W0:Y:S01]  /*0010*/  LDC.64 R2, c[0x0][0x380] ;  /* 0x0000e000ff027b82 */ /* 0x000e220000000a00 */
[----:B------:R-:W0:Y:S02]  /*0020*/  LDCU.64 UR4, c[0x0][0x358] ;  /* 0x00006b00ff0477ac */ /* 0x000e240008000a00 */
[----:B0-----:R-:W2:Y:S02]  /*0030*/  LDG.E R0, desc[UR4][R2.64] ;  /* 0x0000000402007981 */ /* 0x001ea4000c1e1900 */
[----:B--2---:R-:W-:-:S05]  /*0040*/  FMNMX R5, R0, 3.1400001049041748047, !PT ;  /* 0x4048f5c300057809 */ /* 0x004fca0007800000 */
[----:B------:R-:W-:Y:S01]  /*0050*/  STG.E desc[UR4][R2.64], R5 ;  /* 0x0000000502007986 */ /* 0x000fe2000c101904 */
[----:B------:R-:W-:Y:S05]  /*0060*/  EXIT ;  /* 0x000000000000794d */ /* 0x000fea0003800000 */
.L_x_0:
[----:B------:R-:W-:-:S00]  /*0070*/  BRA `(.L_x_0) ;  /* 0xfffffffc00fc7947 */ /* 0x000fc0000383ffff */
[----:B------:R-:W-:-:S00]  /*0080*/  NOP ;  /* 0x0000000000007918 */ /* 0x000fc00000000000 */
[----:B------:R-:W-:-:S00]  /*0090*/  NOP ;  /* 0x0000000000007918 */ /* 0x000fc00000000000 */
[----:B------:R-:W-:-:S00]  /*00a0*/  NOP ;  /* 0x0000000000007918 */ /* 0x000fc00000000000 */
[----:B------:R-:W-:-:S00]  /*00b0*/  NOP ;  /* 0x0000000000007918 */ /* 0x000fc00000000000 */
[----:B------:R-:W-:-:S00]  /*00c0*/  NOP ;  /* 0x0000000000007918 */ /* 0x000fc00000000000 */
[----:B------:R-:W-:-:S00]  /*00d0*/  NOP ;  /* 0x0000000000007918 */ /* 0x000fc00000000000 */
[----:B------:R-:W-:-:S00]  /*00e0*/  NOP ;  /* 0x0000000000007918 */ /* 0x000fc00000000000 */
[----:B------:R-:W-:-:S00]  /*00f0*/  NOP ;  /* 0x0000000000007918 */ /* 0x000fc00000000000 */
.L_x_1:


//--------------------- .nv.shared.reserved.0     --------------------------
	.section	.nv.shared.reserved.0,"aw",@nobits
	.weak		__nv_reservedSMEM_offset_0_alias
	.size		__nv_reservedSMEM_offset_0_alias, 0, 64
	.other		__nv_reservedSMEM_offset_0_alias,@"STO_CUDA_RESERVED_SHARED STV_DEFAULT"
__nv_reservedSMEM_offset_0_alias:
	.zero		0
	.zero		64


//--------------------- .nv.constant0._Z9my_kernelPf --------------------------
	.section	.nv.constant0._Z9my_kernelPf,"a",@progbits
	.sectionflags	@""
	.align	4
.nv.constant0._Z9my_kernelPf:
	.zero		904


//--------------------- SYMBOLS --------------------------

	.type		.nv.reservedSmem.offset0,@object
	.size		.nv.reservedSmem.offset0,0x4
